//
// Generated by NVIDIA NVVM Compiler
//
// Compiler Build ID: CL-36424714
// Cuda compilation tools, release 13.0, V13.0.88
// Based on NVVM 20.0.0
//

.version 9.0
.target sm_100
.address_size 64

	// .globl	_Z8get_lockPiii
// _ZZ17count_success_reqPiS_iiiiS_iS_bS_PViS_S_S_S_E4done has been demoted

.visible .entry _Z8get_lockPiii(
	.param .u64 .ptr .align 1 _Z8get_lockPiii_param_0,
	.param .u32 _Z8get_lockPiii_param_1,
	.param .u32 _Z8get_lockPiii_param_2
)
{
	.reg .pred 	%p<2>;
	.reg .b32 	%r<9>;
	.reg .b64 	%rd<5>;

	ld.param.u64 	%rd1, [_Z8get_lockPiii_param_0];
	ld.param.u32 	%r2, [_Z8get_lockPiii_param_1];
	ld.param.u32 	%r3, [_Z8get_lockPiii_param_2];
	mov.u32 	%r4, %tid.x;
	mov.u32 	%r5, %ctaid.x;
	mov.u32 	%r6, %ntid.x;
	mad.lo.s32 	%r7, %r5, %r6, %r4;
	add.s32 	%r1, %r7, %r2;
	setp.ge.s32 	%p1, %r1, %r3;
	@%p1 bra 	$L__BB0_2;
	cvta.to.global.u64 	%rd2, %rd1;
	mul.wide.s32 	%rd3, %r1, 4;
	add.s64 	%rd4, %rd2, %rd3;
	mov.b32 	%r8, 100000;
	st.global.u32 	[%rd4], %r8;
$L__BB0_2:
	ret;

}
	// .globl	_Z10fill_slotsiiiPiS_
.visible .entry _Z10fill_slotsiiiPiS_(
	.param .u32 _Z10fill_slotsiiiPiS__param_0,
	.param .u32 _Z10fill_slotsiiiPiS__param_1,
	.param .u32 _Z10fill_slotsiiiPiS__param_2,
	.param .u64 .ptr .align 1 _Z10fill_slotsiiiPiS__param_3,
	.param .u64 .ptr .align 1 _Z10fill_slotsiiiPiS__param_4
)
{
	.reg .pred 	%p<2>;
	.reg .b32 	%r<15>;
	.reg .b64 	%rd<9>;

	ld.param.u32 	%r4, [_Z10fill_slotsiiiPiS__param_0];
	ld.param.u32 	%r3, [_Z10fill_slotsiiiPiS__param_1];
	ld.param.u32 	%r5, [_Z10fill_slotsiiiPiS__param_2];
	ld.param.u64 	%rd1, [_Z10fill_slotsiiiPiS__param_3];
	ld.param.u64 	%rd2, [_Z10fill_slotsiiiPiS__param_4];
	mov.u32 	%r6, %tid.x;
	mov.u32 	%r7, %ctaid.x;
	mov.u32 	%r8, %ntid.x;
	mad.lo.s32 	%r1, %r7, %r8, %r6;
	add.s32 	%r2, %r1, %r4;
	setp.ge.s32 	%p1, %r2, %r5;
	@%p1 bra 	$L__BB1_2;
	cvta.to.global.u64 	%rd3, %rd2;
	cvta.to.global.u64 	%rd4, %rd1;
	mul.hi.s32 	%r9, %r1, 715827883;
	shr.u32 	%r10, %r9, 31;
	shr.s32 	%r11, %r9, 2;
	add.s32 	%r12, %r11, %r10;
	add.s32 	%r13, %r12, %r3;
	mul.wide.s32 	%rd5, %r13, 4;
	add.s64 	%rd6, %rd3, %rd5;
	ld.global.u32 	%r14, [%rd6];
	mul.wide.s32 	%rd7, %r2, 4;
	add.s64 	%rd8, %rd4, %rd7;
	st.global.u32 	[%rd8], %r14;
$L__BB1_2:
	ret;

}
	// .globl	_Z17count_success_reqPiS_iiiiS_iS_bS_PViS_S_S_S_
.visible .entry _Z17count_success_reqPiS_iiiiS_iS_bS_PViS_S_S_S_(
	.param .u64 .ptr .align 1 _Z17count_success_reqPiS_iiiiS_iS_bS_PViS_S_S_S__param_0,
	.param .u64 .ptr .align 1 _Z17count_success_reqPiS_iiiiS_iS_bS_PViS_S_S_S__param_1,
	.param .u32 _Z17count_success_reqPiS_iiiiS_iS_bS_PViS_S_S_S__param_2,
	.param .u32 _Z17count_success_reqPiS_iiiiS_iS_bS_PViS_S_S_S__param_3,
	.param .u32 _Z17count_success_reqPiS_iiiiS_iS_bS_PViS_S_S_S__param_4,
	.param .u32 _Z17count_success_reqPiS_iiiiS_iS_bS_PViS_S_S_S__param_5,
	.param .u64 .ptr .align 1 _Z17count_success_reqPiS_iiiiS_iS_bS_PViS_S_S_S__param_6,
	.param .u32 _Z17count_success_reqPiS_iiiiS_iS_bS_PViS_S_S_S__param_7,
	.param .u64 .ptr .align 1 _Z17count_success_reqPiS_iiiiS_iS_bS_PViS_S_S_S__param_8,
	.param .u8 _Z17count_success_reqPiS_iiiiS_iS_bS_PViS_S_S_S__param_9,
	.param .u64 .ptr .align 1 _Z17count_success_reqPiS_iiiiS_iS_bS_PViS_S_S_S__param_10,
	.param .u64 .ptr .align 1 _Z17count_success_reqPiS_iiiiS_iS_bS_PViS_S_S_S__param_11,
	.param .u64 .ptr .align 1 _Z17count_success_reqPiS_iiiiS_iS_bS_PViS_S_S_S__param_12,
	.param .u64 .ptr .align 1 _Z17count_success_reqPiS_iiiiS_iS_bS_PViS_S_S_S__param_13,
	.param .u64 .ptr .align 1 _Z17count_success_reqPiS_iiiiS_iS_bS_PViS_S_S_S__param_14,
	.param .u64 .ptr .align 1 _Z17count_success_reqPiS_iiiiS_iS_bS_PViS_S_S_S__param_15
)
{
	.reg .pred 	%p<15>;
	.reg .b16 	%rs<16>;
	.reg .b32 	%r<71>;
	.reg .b64 	%rd<42>;
	// demoted variable
	.shared .align 1 .u8 _ZZ17count_success_reqPiS_iiiiS_iS_bS_PViS_S_S_S_E4done;
	ld.param.u32 	%r31, [_Z17count_success_reqPiS_iiiiS_iS_bS_PViS_S_S_S__param_2];
	ld.param.u32 	%r28, [_Z17count_success_reqPiS_iiiiS_iS_bS_PViS_S_S_S__param_4];
	ld.param.u32 	%r29, [_Z17count_success_reqPiS_iiiiS_iS_bS_PViS_S_S_S__param_5];
	ld.param.u64 	%rd11, [_Z17count_success_reqPiS_iiiiS_iS_bS_PViS_S_S_S__param_6];
	ld.param.u32 	%r30, [_Z17count_success_reqPiS_iiiiS_iS_bS_PViS_S_S_S__param_7];
	ld.param.u64 	%rd12, [_Z17count_success_reqPiS_iiiiS_iS_bS_PViS_S_S_S__param_8];
	ld.param.s8 	%rs3, [_Z17count_success_reqPiS_iiiiS_iS_bS_PViS_S_S_S__param_9];
	ld.param.u64 	%rd13, [_Z17count_success_reqPiS_iiiiS_iS_bS_PViS_S_S_S__param_11];
	ld.param.u64 	%rd14, [_Z17count_success_reqPiS_iiiiS_iS_bS_PViS_S_S_S__param_12];
	ld.param.u64 	%rd15, [_Z17count_success_reqPiS_iiiiS_iS_bS_PViS_S_S_S__param_13];
	ld.param.u64 	%rd16, [_Z17count_success_reqPiS_iiiiS_iS_bS_PViS_S_S_S__param_14];
	ld.param.u64 	%rd17, [_Z17count_success_reqPiS_iiiiS_iS_bS_PViS_S_S_S__param_15];
	cvta.to.global.u64 	%rd1, %rd13;
	cvta.to.global.u64 	%rd18, %rd17;
	cvta.to.global.u64 	%rd19, %rd16;
	cvta.to.global.u64 	%rd20, %rd12;
	cvta.to.global.u64 	%rd21, %rd15;
	cvta.to.global.u64 	%rd22, %rd11;
	cvta.to.global.u64 	%rd23, %rd14;
	mov.u32 	%r32, %ctaid.x;
	mov.u32 	%r33, %ntid.x;
	mov.u32 	%r34, %tid.x;
	mad.lo.s32 	%r35, %r32, %r33, %r34;
	add.s32 	%r1, %r35, %r31;
	mov.b16 	%rs4, 1;
	st.shared.u8 	[_ZZ17count_success_reqPiS_iiiiS_iS_bS_PViS_S_S_S_E4done], %rs4;
	mul.wide.s32 	%rd24, %r1, 4;
	add.s64 	%rd2, %rd23, %rd24;
	ld.global.u32 	%r36, [%rd2];
	mul.wide.s32 	%rd25, %r36, 4;
	add.s64 	%rd26, %rd22, %rd25;
	ld.global.u32 	%r2, [%rd26];
	add.s64 	%rd27, %rd21, %rd24;
	ld.global.u32 	%r37, [%rd27];
	mad.lo.s32 	%r38, %r30, 24, 24;
	mul.lo.s32 	%r3, %r38, %r37;
	add.s32 	%r4, %r3, %r2;
	add.s64 	%rd28, %rd20, %rd25;
	ld.global.u32 	%r39, [%rd28];
	add.s32 	%r5, %r37, %r39;
	bar.sync 	0;
	add.s64 	%rd29, %rd19, %rd24;
	ld.global.u32 	%r6, [%rd29];
	sub.s32 	%r7, %r6, %r28;
	add.s64 	%rd3, %rd18, %rd24;
	setp.eq.s16 	%p1, %rs3, 0;
	@%p1 bra 	$L__BB2_22;
	ld.param.u64 	%rd41, [_Z17count_success_reqPiS_iiiiS_iS_bS_PViS_S_S_S__param_10];
	ld.param.u64 	%rd40, [_Z17count_success_reqPiS_iiiiS_iS_bS_PViS_S_S_S__param_1];
	ld.param.u64 	%rd39, [_Z17count_success_reqPiS_iiiiS_iS_bS_PViS_S_S_S__param_0];
	ld.global.u32 	%r40, [%rd3];
	cvta.to.global.u64 	%rd30, %rd41;
	mul.wide.s32 	%rd31, %r5, 4;
	add.s64 	%rd4, %rd30, %rd31;
	add.s32 	%r8, %r7, %r4;
	sub.s32 	%r41, %r4, %r29;
	add.s32 	%r42, %r41, %r6;
	add.s32 	%r9, %r42, %r40;
	add.s32 	%r43, %r2, %r6;
	add.s32 	%r44, %r43, %r40;
	add.s32 	%r45, %r44, %r3;
	sub.s32 	%r46, %r45, %r29;
	add.s32 	%r10, %r46, 1;
	add.s32 	%r47, %r4, %r6;
	sub.s32 	%r48, %r47, %r28;
	add.s32 	%r11, %r48, 1;
	mul.wide.s32 	%rd32, %r8, 4;
	add.s64 	%rd5, %rd1, %rd32;
	add.s32 	%r12, %r8, 1;
	add.s32 	%r13, %r8, 2;
	add.s32 	%r14, %r8, 3;
	cvta.to.global.u64 	%rd6, %rd40;
	cvta.to.global.u64 	%rd7, %rd39;
	mov.b16 	%rs14, 1;
$L__BB2_2:
	and.b16  	%rs6, %rs14, 255;
	setp.eq.s16 	%p2, %rs6, 0;
	@%p2 bra 	$L__BB2_4;
	atom.global.min.s32 	%r49, [%rd4], %r1;
$L__BB2_4:
	setp.eq.s16 	%p3, %rs6, 0;
	mov.b16 	%rs9, 1;
	st.shared.u8 	[_ZZ17count_success_reqPiS_iiiiS_iS_bS_PViS_S_S_S_E4done], %rs9;
	bar.sync 	0;
	mov.b16 	%rs14, 0;
	@%p3 bra 	$L__BB2_21;
	ld.global.u32 	%r50, [%rd4];
	setp.ne.s32 	%p4, %r50, %r1;
	@%p4 bra 	$L__BB2_20;
	setp.gt.s32 	%p5, %r8, %r9;
	@%p5 bra 	$L__BB2_18;
	mov.b32 	%r65, 0;
	mov.u32 	%r66, %r11;
	mov.u32 	%r67, %r8;
$L__BB2_8:
	mul.wide.s32 	%rd33, %r67, 4;
	add.s64 	%rd34, %rd1, %rd33;
	atom.global.add.u32 	%r52, [%rd34], -1;
	ld.volatile.global.u32 	%r53, [%rd34];
	setp.ge.s32 	%p6, %r53, %r30;
	@%p6 bra 	$L__BB2_17;
	setp.gt.s32 	%p8, %r8, %r67;
	@%p8 bra 	$L__BB2_19;
	and.b32  	%r18, %r65, 3;
	setp.eq.s32 	%p9, %r18, 3;
	mov.u32 	%r68, %r8;
	@%p9 bra 	$L__BB2_14;
	atom.global.add.u32 	%r54, [%rd5], 1;
	setp.eq.s32 	%p10, %r18, 0;
	mov.u32 	%r68, %r12;
	@%p10 bra 	$L__BB2_14;
	atom.global.add.u32 	%r55, [%rd5+4], 1;
	setp.eq.s32 	%p11, %r18, 1;
	mov.u32 	%r68, %r13;
	@%p11 bra 	$L__BB2_14;
	atom.global.add.u32 	%r56, [%rd5+8], 1;
	mov.u32 	%r68, %r14;
$L__BB2_14:
	setp.lt.u32 	%p12, %r65, 3;
	@%p12 bra 	$L__BB2_19;
	sub.s32 	%r69, %r68, %r66;
$L__BB2_16:
	mul.wide.s32 	%rd35, %r68, 4;
	add.s64 	%rd36, %rd1, %rd35;
	atom.global.add.u32 	%r57, [%rd36], 1;
	atom.global.add.u32 	%r58, [%rd36+4], 1;
	atom.global.add.u32 	%r59, [%rd36+8], 1;
	atom.global.add.u32 	%r60, [%rd36+12], 1;
	add.s32 	%r68, %r68, 4;
	add.s32 	%r69, %r69, 4;
	setp.eq.s32 	%p13, %r69, 0;
	@%p13 bra 	$L__BB2_19;
	bra.uni 	$L__BB2_16;
$L__BB2_17:
	add.s32 	%r21, %r67, 1;
	setp.eq.s32 	%p7, %r21, %r10;
	add.s32 	%r66, %r67, 2;
	add.s32 	%r65, %r65, 1;
	mov.u32 	%r67, %r21;
	@%p7 bra 	$L__BB2_18;
	bra.uni 	$L__BB2_8;
$L__BB2_18:
	atom.global.inc.u32 	%r61, [%rd6], 100001;
	ld.global.u32 	%r62, [%rd2];
	mul.wide.s32 	%rd37, %r62, 4;
	add.s64 	%rd38, %rd7, %rd37;
	atom.global.inc.u32 	%r63, [%rd38], 100001;
$L__BB2_19:
	mov.b32 	%r64, 1000000;
	st.global.u32 	[%rd4], %r64;
	bra.uni 	$L__BB2_21;
$L__BB2_20:
	mov.b16 	%rs11, 0;
	st.shared.u8 	[_ZZ17count_success_reqPiS_iiiiS_iS_bS_PViS_S_S_S_E4done], %rs11;
	mov.b16 	%rs14, 1;
$L__BB2_21:
	bar.sync 	0;
	ld.shared.u8 	%rs13, [_ZZ17count_success_reqPiS_iiiiS_iS_bS_PViS_S_S_S_E4done];
	setp.eq.s16 	%p14, %rs13, 0;
	@%p14 bra 	$L__BB2_2;
$L__BB2_22:
	ret;

}


// ===== COMPILED SASS (sm_100) =====

	.target	sm_100

	.elftype	@"ET_EXEC"


//--------------------- .note.nv.tkinfo           --------------------------
	.section	.note.nv.tkinfo,"",@"SHT_NOTE"
	.sectionflags	@"SHF_NOTE_NV_TKINFO"
	.tkinfo
        /*0018*/ 	.word	0x00000002
        /*0030*/ 	.string	""
        /*0030*/ 	.string	"ptxas"
        /*0030*/ 	.string	"Cuda compilation tools, release 13.0, V13.0.88"
        /*0030*/ 	.string	"Build cuda_13.0.r13.0/compiler.36424714_0"
        /*0030*/ 	.string	"-arch sm_100 -m 64 "



//--------------------- .note.nv.cuinfo           --------------------------
	.section	.note.nv.cuinfo,"",@"SHT_NOTE"
	.sectionflags	@"SHF_NOTE_NV_CUINFO"
        /*0018*/ 	.short	0x0002
        /*001a*/ 	.short	0x0064
        /*001c*/ 	.short	0x0082
	.zero		2


//--------------------- .nv.info                  --------------------------
	.section	.nv.info,"",@"SHT_CUDA_INFO"
	.align	4


	//----- nvinfo : EIATTR_REGCOUNT
	.align		4
        /*0000*/ 	.byte	0x04, 0x2f
        /*0002*/ 	.short	(.L_1 - .L_0)
	.align		4
.L_0:
        /*0004*/ 	.word	index@(_Z8get_lockPiii)
        /*0008*/ 	.word	0x0000000a


	//----- nvinfo : EIATTR_FRAME_SIZE
	.align		4
.L_1:
        /*000c*/ 	.byte	0x04, 0x11
        /*000e*/ 	.short	(.L_3 - .L_2)
	.align		4
.L_2:
        /*0010*/ 	.word	index@(_Z8get_lockPiii)
        /*0014*/ 	.word	0x00000000


	//----- nvinfo : EIATTR_REGCOUNT
	.align		4
.L_3:
        /*0018*/ 	.byte	0x04, 0x2f
        /*001a*/ 	.short	(.L_5 - .L_4)
	.align		4
.L_4:
        /*001c*/ 	.word	index@(_Z10fill_slotsiiiPiS_)
        /*0020*/ 	.word	0x0000000a


	//----- nvinfo : EIATTR_FRAME_SIZE
	.align		4
.L_5:
        /*0024*/ 	.byte	0x04, 0x11
        /*0026*/ 	.short	(.L_7 - .L_6)
	.align		4
.L_6:
        /*0028*/ 	.word	index@(_Z10fill_slotsiiiPiS_)
        /*002c*/ 	.word	0x00000000


	//----- nvinfo : EIATTR_REGCOUNT
	.align		4
.L_7:
        /*0030*/ 	.byte	0x04, 0x2f
        /*0032*/ 	.short	(.L_9 - .L_8)
	.align		4
.L_8:
        /*0034*/ 	.word	index@(_Z17count_success_reqPiS_iiiiS_iS_bS_PViS_S_S_S_)
        /*0038*/ 	.word	0x00000019


	//----- nvinfo : EIATTR_FRAME_SIZE
	.align		4
.L_9:
        /*003c*/ 	.byte	0x04, 0x11
        /*003e*/ 	.short	(.L_11 - .L_10)
	.align		4
.L_10:
        /*0040*/ 	.word	index@(_Z17count_success_reqPiS_iiiiS_iS_bS_PViS_S_S_S_)
        /*0044*/ 	.word	0x00000000


	//----- nvinfo : EIATTR_MIN_STACK_SIZE
	.align		4
.L_11:
        /*0048*/ 	.byte	0x04, 0x12
        /*004a*/ 	.short	(.L_13 - .L_12)
	.align		4
.L_12:
        /*004c*/ 	.word	index@(_Z17count_success_reqPiS_iiiiS_iS_bS_PViS_S_S_S_)
        /*0050*/ 	.word	0x00000000


	//----- nvinfo : EIATTR_MIN_STACK_SIZE
	.align		4
.L_13:
        /*0054*/ 	.byte	0x04, 0x12
        /*0056*/ 	.short	(.L_15 - .L_14)
	.align		4
.L_14:
        /*0058*/ 	.word	index@(_Z10fill_slotsiiiPiS_)
        /*005c*/ 	.word	0x00000000


	//----- nvinfo : EIATTR_MIN_STACK_SIZE
	.align		4
.L_15:
        /*0060*/ 	.byte	0x04, 0x12
        /*0062*/ 	.short	(.L_17 - .L_16)
	.align		4
.L_16:
        /*0064*/ 	.word	index@(_Z8get_lockPiii)
        /*0068*/ 	.word	0x00000000
.L_17:


//--------------------- .nv.compat                --------------------------
	.section	.nv.compat,"",@"SHT_CUDA_COMPAT_INFO"
	.align	4
        /*0000*/ 	.byte	0x02, 0x09, 0x00, 0x00, 0x02, 0x02, 0x01, 0x00, 0x02, 0x05, 0x05, 0x00, 0x03, 0x07, 0x01, 0x01
        /*0010*/ 	.byte	0x02, 0x03, 0x00, 0x00, 0x02, 0x06, 0x01, 0x00, 0x04, 0x0b, 0x08, 0x00, 0x09, 0x00, 0x00, 0x00
        /*0020*/ 	.byte	0x00, 0x00, 0x00, 0x00


//--------------------- .nv.info._Z17count_success_reqPiS_iiiiS_iS_bS_PViS_S_S_S_ --------------------------
	.section	.nv.info._Z17count_success_reqPiS_iiiiS_iS_bS_PViS_S_S_S_,"",@"SHT_CUDA_INFO"
	.sectionflags	@""
	.align	4


	//----- nvinfo : EIATTR_CUDA_API_VERSION
	.align		4
        /*0000*/ 	.byte	0x04, 0x37
        /*0002*/ 	.short	(.L_19 - .L_18)
.L_18:
        /*0004*/ 	.word	0x00000082


	//----- nvinfo : EIATTR_KPARAM_INFO
	.align		4
.L_19:
        /*0008*/ 	.byte	0x04, 0x17
        /*000a*/ 	.short	(.L_21 - .L_20)
.L_20:
        /*000c*/ 	.word	0x00000000
        /*0010*/ 	.short	0x000f
        /*0012*/ 	.short	0x0068
        /*0014*/ 	.byte	0x00, 0xf5, 0x21, 0x00


	//----- nvinfo : EIATTR_KPARAM_INFO
	.align		4
.L_21:
        /*0018*/ 	.byte	0x04, 0x17
        /*001a*/ 	.short	(.L_23 - .L_22)
.L_22:
        /*001c*/ 	.word	0x00000000
        /*0020*/ 	.short	0x000e
        /*0022*/ 	.short	0x0060
        /*0024*/ 	.byte	0x00, 0xf5, 0x21, 0x00


	//----- nvinfo : EIATTR_KPARAM_INFO
	.align		4
.L_23:
        /*0028*/ 	.byte	0x04, 0x17
        /*002a*/ 	.short	(.L_25 - .L_24)
.L_24:
        /*002c*/ 	.word	0x00000000
        /*0030*/ 	.short	0x000d
        /*0032*/ 	.short	0x0058
        /*0034*/ 	.byte	0x00, 0xf5, 0x21, 0x00


	//----- nvinfo : EIATTR_KPARAM_INFO
	.align		4
.L_25:
        /*0038*/ 	.byte	0x04, 0x17
        /*003a*/ 	.short	(.L_27 - .L_26)
.L_26:
        /*003c*/ 	.word	0x00000000
        /*0040*/ 	.short	0x000c
        /*0042*/ 	.short	0x0050
        /*0044*/ 	.byte	0x00, 0xf5, 0x21, 0x00


	//----- nvinfo : EIATTR_KPARAM_INFO
	.align		4
.L_27:
        /*0048*/ 	.byte	0x04, 0x17
        /*004a*/ 	.short	(.L_29 - .L_28)
.L_28:
        /*004c*/ 	.word	0x00000000
        /*0050*/ 	.short	0x000b
        /*0052*/ 	.short	0x0048
        /*0054*/ 	.byte	0x00, 0xf5, 0x21, 0x00


	//----- nvinfo : EIATTR_KPARAM_INFO
	.align		4
.L_29:
        /*0058*/ 	.byte	0x04, 0x17
        /*005a*/ 	.short	(.L_31 - .L_30)
.L_30:
        /*005c*/ 	.word	0x00000000
        /*0060*/ 	.short	0x000a
        /*0062*/ 	.short	0x0040
        /*0064*/ 	.byte	0x00, 0xf5, 0x21, 0x00


	//----- nvinfo : EIATTR_KPARAM_INFO
	.align		4
.L_31:
        /*0068*/ 	.byte	0x04, 0x17
        /*006a*/ 	.short	(.L_33 - .L_32)
.L_32:
        /*006c*/ 	.word	0x00000000
        /*0070*/ 	.short	0x0009
        /*0072*/ 	.short	0x0038
        /*0074*/ 	.byte	0x00, 0xf0, 0x05, 0x00


	//----- nvinfo : EIATTR_KPARAM_INFO
	.align		4
.L_33:
        /*0078*/ 	.byte	0x04, 0x17
        /*007a*/ 	.short	(.L_35 - .L_34)
.L_34:
        /*007c*/ 	.word	0x00000000
        /*0080*/ 	.short	0x0008
        /*0082*/ 	.short	0x0030
        /*0084*/ 	.byte	0x00, 0xf5, 0x21, 0x00


	//----- nvinfo : EIATTR_KPARAM_INFO
	.align		4
.L_35:
        /*0088*/ 	.byte	0x04, 0x17
        /*008a*/ 	.short	(.L_37 - .L_36)
.L_36:
        /*008c*/ 	.word	0x00000000
        /*0090*/ 	.short	0x0007
        /*0092*/ 	.short	0x0028
        /*0094*/ 	.byte	0x00, 0xf0, 0x11, 0x00


	//----- nvinfo : EIATTR_KPARAM_INFO
	.align		4
.L_37:
        /*0098*/ 	.byte	0x04, 0x17
        /*009a*/ 	.short	(.L_39 - .L_38)
.L_38:
        /*009c*/ 	.word	0x00000000
        /*00a0*/ 	.short	0x0006
        /*00a2*/ 	.short	0x0020
        /*00a4*/ 	.byte	0x00, 0xf5, 0x21, 0x00


	//----- nvinfo : EIATTR_KPARAM_INFO
	.align		4
.L_39:
        /*00a8*/ 	.byte	0x04, 0x17
        /*00aa*/ 	.short	(.L_41 - .L_40)
.L_40:
        /*00ac*/ 	.word	0x00000000
        /*00b0*/ 	.short	0x0005
        /*00b2*/ 	.short	0x001c
        /*00b4*/ 	.byte	0x00, 0xf0, 0x11, 0x00


	//----- nvinfo : EIATTR_KPARAM_INFO
	.align		4
.L_41:
        /*00b8*/ 	.byte	0x04, 0x17
        /*00ba*/ 	.short	(.L_43 - .L_42)
.L_42:
        /*00bc*/ 	.word	0x00000000
        /*00c0*/ 	.short	0x0004
        /*00c2*/ 	.short	0x0018
        /*00c4*/ 	.byte	0x00, 0xf0, 0x11, 0x00


	//----- nvinfo : EIATTR_KPARAM_INFO
	.align		4
.L_43:
        /*00c8*/ 	.byte	0x04, 0x17
        /*00ca*/ 	.short	(.L_45 - .L_44)
.L_44:
        /*00cc*/ 	.word	0x00000000
        /*00d0*/ 	.short	0x0003
        /*00d2*/ 	.short	0x0014
        /*00d4*/ 	.byte	0x00, 0xf0, 0x11, 0x00


	//----- nvinfo : EIATTR_KPARAM_INFO
	.align		4
.L_45:
        /*00d8*/ 	.byte	0x04, 0x17
        /*00da*/ 	.short	(.L_47 - .L_46)
.L_46:
        /*00dc*/ 	.word	0x00000000
        /*00e0*/ 	.short	0x0002
        /*00e2*/ 	.short	0x0010
        /*00e4*/ 	.byte	0x00, 0xf0, 0x11, 0x00


	//----- nvinfo : EIATTR_KPARAM_INFO
	.align		4
.L_47:
        /*00e8*/ 	.byte	0x04, 0x17
        /*00ea*/ 	.short	(.L_49 - .L_48)
.L_48:
        /*00ec*/ 	.word	0x00000000
        /*00f0*/ 	.short	0x0001
        /*00f2*/ 	.short	0x0008
        /*00f4*/ 	.byte	0x00, 0xf5, 0x21, 0x00


	//----- nvinfo : EIATTR_KPARAM_INFO
	.align		4
.L_49:
        /*00f8*/ 	.byte	0x04, 0x17
        /*00fa*/ 	.short	(.L_51 - .L_50)
.L_50:
        /*00fc*/ 	.word	0x00000000
        /*0100*/ 	.short	0x0000
        /*0102*/ 	.short	0x0000
        /*0104*/ 	.byte	0x00, 0xf5, 0x21, 0x00


	//----- nvinfo : EIATTR_SPARSE_MMA_MASK
	.align		4
.L_51:
        /*0108*/ 	.byte	0x03, 0x50
        /*010a*/ 	.short	0x0000


	//----- nvinfo : EIATTR_MAXREG_COUNT
	.align		4
        /*010c*/ 	.byte	0x03, 0x1b
        /*010e*/ 	.short	0x00ff


	//----- nvinfo : EIATTR_NUM_BARRIERS
	.align		4
        /*0110*/ 	.byte	0x02, 0x4c
        /*0112*/ 	.byte	0x01
	.zero		1


	//----- nvinfo : EIATTR_MERCURY_ISA_VERSION
	.align		4
        /*0114*/ 	.byte	0x03, 0x5f
        /*0116*/ 	.short	0x0101


	//----- nvinfo : EIATTR_VRC_CTA_INIT_COUNT
	.align		4
        /*0118*/ 	.byte	0x02, 0x4a
	.zero		1
	.zero		1


	//----- nvinfo : EIATTR_EXIT_INSTR_OFFSETS
	.align		4
        /*011c*/ 	.byte	0x04, 0x1c
        /*011e*/ 	.short	(.L_53 - .L_52)


	//   ....[0]....
.L_52:
        /*0120*/ 	.word	0x000001e0


	//   ....[1]....
        /*0124*/ 	.word	0x00000980


	//----- nvinfo : EIATTR_CRS_STACK_SIZE
	.align		4
.L_53:
        /*0128*/ 	.byte	0x04, 0x1e
        /*012a*/ 	.short	(.L_55 - .L_54)
.L_54:
        /*012c*/ 	.word	0x00000000


	//----- nvinfo : EIATTR_CBANK_PARAM_SIZE
	.align		4
.L_55:
        /*0130*/ 	.byte	0x03, 0x19
        /*0132*/ 	.short	0x0070


	//----- nvinfo : EIATTR_PARAM_CBANK
	.align		4
        /*0134*/ 	.byte	0x04, 0x0a
        /*0136*/ 	.short	(.L_57 - .L_56)
	.align		4
.L_56:
        /*0138*/ 	.word	index@(.nv.constant0._Z17count_success_reqPiS_iiiiS_iS_bS_PViS_S_S_S_)
        /*013c*/ 	.short	0x0380
        /*013e*/ 	.short	0x0070


	//----- nvinfo : EIATTR_SW_WAR
	.align		4
.L_57:
        /*0140*/ 	.byte	0x04, 0x36
        /*0142*/ 	.short	(.L_59 - .L_58)
.L_58:
        /*0144*/ 	.word	0x00000008
.L_59:


//--------------------- .nv.info._Z10fill_slotsiiiPiS_ --------------------------
	.section	.nv.info._Z10fill_slotsiiiPiS_,"",@"SHT_CUDA_INFO"
	.sectionflags	@""
	.align	4


	//----- nvinfo : EIATTR_CUDA_API_VERSION
	.align		4
        /*0000*/ 	.byte	0x04, 0x37
        /*0002*/ 	.short	(.L_61 - .L_60)
.L_60:
        /*0004*/ 	.word	0x00000082


	//----- nvinfo : EIATTR_KPARAM_INFO
	.align		4
.L_61:
        /*0008*/ 	.byte	0x04, 0x17
        /*000a*/ 	.short	(.L_63 - .L_62)
.L_62:
        /*000c*/ 	.word	0x00000000
        /*0010*/ 	.short	0x0004
        /*0012*/ 	.short	0x0018
        /*0014*/ 	.byte	0x00, 0xf5, 0x21, 0x00


	//----- nvinfo : EIATTR_KPARAM_INFO
	.align		4
.L_63:
        /*0018*/ 	.byte	0x04, 0x17
        /*001a*/ 	.short	(.L_65 - .L_64)
.L_64:
        /*001c*/ 	.word	0x00000000
        /*0020*/ 	.short	0x0003
        /*0022*/ 	.short	0x0010
        /*0024*/ 	.byte	0x00, 0xf5, 0x21, 0x00


	//----- nvinfo : EIATTR_KPARAM_INFO
	.align		4
.L_65:
        /*0028*/ 	.byte	0x04, 0x17
        /*002a*/ 	.short	(.L_67 - .L_66)
.L_66:
        /*002c*/ 	.word	0x00000000
        /*0030*/ 	.short	0x0002
        /*0032*/ 	.short	0x0008
        /*0034*/ 	.byte	0x00, 0xf0, 0x11, 0x00


	//----- nvinfo : EIATTR_KPARAM_INFO
	.align		4
.L_67:
        /*0038*/ 	.byte	0x04, 0x17
        /*003a*/ 	.short	(.L_69 - .L_68)
.L_68:
        /*003c*/ 	.word	0x00000000
        /*0040*/ 	.short	0x0001
        /*0042*/ 	.short	0x0004
        /*0044*/ 	.byte	0x00, 0xf0, 0x11, 0x00


	//----- nvinfo : EIATTR_KPARAM_INFO
	.align		4
.L_69:
        /*0048*/ 	.byte	0x04, 0x17
        /*004a*/ 	.short	(.L_71 - .L_70)
.L_70:
        /*004c*/ 	.word	0x00000000
        /*0050*/ 	.short	0x0000
        /*0052*/ 	.short	0x0000
        /*0054*/ 	.byte	0x00, 0xf0, 0x11, 0x00


	//----- nvinfo : EIATTR_SPARSE_MMA_MASK
	.align		4
.L_71:
        /*0058*/ 	.byte	0x03, 0x50
        /*005a*/ 	.short	0x0000


	//----- nvinfo : EIATTR_MAXREG_COUNT
	.align		4
        /*005c*/ 	.byte	0x03, 0x1b
        /*005e*/ 	.short	0x00ff


	//----- nvinfo : EIATTR_MERCURY_ISA_VERSION
	.align		4
        /*0060*/ 	.byte	0x03, 0x5f
        /*0062*/ 	.short	0x0101


	//----- nvinfo : EIATTR_VRC_CTA_INIT_COUNT
	.align		4
        /*0064*/ 	.byte	0x02, 0x4a
	.zero		1
	.zero		1


	//----- nvinfo : EIATTR_EXIT_INSTR_OFFSETS
	.align		4
        /*0068*/ 	.byte	0x04, 0x1c
        /*006a*/ 	.short	(.L_73 - .L_72)


	//   ....[0]....
.L_72:
        /*006c*/ 	.word	0x00000090


	//   ....[1]....
        /*0070*/ 	.word	0x00000160


	//----- nvinfo : EIATTR_CBANK_PARAM_SIZE
	.align		4
.L_73:
        /*0074*/ 	.byte	0x03, 0x19
        /*0076*/ 	.short	0x0020


	//----- nvinfo : EIATTR_PARAM_CBANK
	.align		4
        /*0078*/ 	.byte	0x04, 0x0a
        /*007a*/ 	.short	(.L_75 - .L_74)
	.align		4
.L_74:
        /*007c*/ 	.word	index@(.nv.constant0._Z10fill_slotsiiiPiS_)
        /*0080*/ 	.short	0x0380
        /*0082*/ 	.short	0x0020


	//----- nvinfo : EIATTR_SW_WAR
	.align		4
.L_75:
        /*0084*/ 	.byte	0x04, 0x36
        /*0086*/ 	.short	(.L_77 - .L_76)
.L_76:
        /*0088*/ 	.word	0x00000008
.L_77:


//--------------------- .nv.info._Z8get_lockPiii  --------------------------
	.section	.nv.info._Z8get_lockPiii,"",@"SHT_CUDA_INFO"
	.sectionflags	@""
	.align	4


	//----- nvinfo : EIATTR_CUDA_API_VERSION
	.align		4
        /*0000*/ 	.byte	0x04, 0x37
        /*0002*/ 	.short	(.L_79 - .L_78)
.L_78:
        /*0004*/ 	.word	0x00000082


	//----- nvinfo : EIATTR_KPARAM_INFO
	.align		4
.L_79:
        /*0008*/ 	.byte	0x04, 0x17
        /*000a*/ 	.short	(.L_81 - .L_80)
.L_80:
        /*000c*/ 	.word	0x00000000
        /*0010*/ 	.short	0x0002
        /*0012*/ 	.short	0x000c
        /*0014*/ 	.byte	0x00, 0xf0, 0x11, 0x00


	//----- nvinfo : EIATTR_KPARAM_INFO
	.align		4
.L_81:
        /*0018*/ 	.byte	0x04, 0x17
        /*001a*/ 	.short	(.L_83 - .L_82)
.L_82:
        /*001c*/ 	.word	0x00000000
        /*0020*/ 	.short	0x0001
        /*0022*/ 	.short	0x0008
        /*0024*/ 	.byte	0x00, 0xf0, 0x11, 0x00


	//----- nvinfo : EIATTR_KPARAM_INFO
	.align		4
.L_83:
        /*0028*/ 	.byte	0x04, 0x17
        /*002a*/ 	.short	(.L_85 - .L_84)
.L_84:
        /*002c*/ 	.word	0x00000000
        /*0030*/ 	.short	0x0000
        /*0032*/ 	.short	0x0000
        /*0034*/ 	.byte	0x00, 0xf5, 0x21, 0x00


	//----- nvinfo : EIATTR_SPARSE_MMA_MASK
	.align		4
.L_85:
        /*0038*/ 	.byte	0x03, 0x50
        /*003a*/ 	.short	0x0000


	//----- nvinfo : EIATTR_MAXREG_COUNT
	.align		4
        /*003c*/ 	.byte	0x03, 0x1b
        /*003e*/ 	.short	0x00ff


	//----- nvinfo : EIATTR_MERCURY_ISA_VERSION
	.align		4
        /*0040*/ 	.byte	0x03, 0x5f
        /*0042*/ 	.short	0x0101


	//----- nvinfo : EIATTR_VRC_CTA_INIT_COUNT
	.align		4
        /*0044*/ 	.byte	0x02, 0x4a
	.zero		1
	.zero		1


	//----- nvinfo : EIATTR_EXIT_INSTR_OFFSETS
	.align		4
        /*0048*/ 	.byte	0x04, 0x1c
        /*004a*/ 	.short	(.L_87 - .L_86)


	//   ....[0]....
.L_86:
        /*004c*/ 	.word	0x00000080


	//   ....[1]....
        /*0050*/ 	.word	0x000000e0


	//----- nvinfo : EIATTR_CBANK_PARAM_SIZE
	.align		4
.L_87:
        /*0054*/ 	.byte	0x03, 0x19
        /*0056*/ 	.short	0x0010


	//----- nvinfo : EIATTR_PARAM_CBANK
	.align		4
        /*0058*/ 	.byte	0x04, 0x0a
        /*005a*/ 	.short	(.L_89 - .L_88)
	.align		4
.L_88:
        /*005c*/ 	.word	index@(.nv.constant0._Z8get_lockPiii)
        /*0060*/ 	.short	0x0380
        /*0062*/ 	.short	0x0010


	//----- nvinfo : EIATTR_SW_WAR
	.align		4
.L_89:
        /*0064*/ 	.byte	0x04, 0x36
        /*0066*/ 	.short	(.L_91 - .L_90)
.L_90:
        /*0068*/ 	.word	0x00000008
.L_91:


//--------------------- .nv.callgraph             --------------------------
	.section	.nv.callgraph,"",@"SHT_CUDA_CALLGRAPH"
	.align	4
	.sectionentsize	8
	.align		4
        /*0000*/ 	.word	0x00000000
	.align		4
        /*0004*/ 	.word	0xffffffff
	.align		4
        /*0008*/ 	.word	0x00000000
	.align		4
        /*000c*/ 	.word	0xfffffffe
	.align		4
        /*0010*/ 	.word	0x00000000
	.align		4
        /*0014*/ 	.word	0xfffffffd
	.align		4
        /*0018*/ 	.word	0x00000000
	.align		4
        /*001c*/ 	.word	0xfffffffc


//--------------------- .text._Z17count_success_reqPiS_iiiiS_iS_bS_PViS_S_S_S_ --------------------------
	.section	.text._Z17count_success_reqPiS_iiiiS_iS_bS_PViS_S_S_S_,"ax",@progbits
	.align	128
        .global         _Z17count_success_reqPiS_iiiiS_iS_bS_PViS_S_S_S_
        .type           _Z17count_success_reqPiS_iiiiS_iS_bS_PViS_S_S_S_,@function
        .size           _Z17count_success_reqPiS_iiiiS_iS_bS_PViS_S_S_S_,(.L_x_16 - _Z17count_success_reqPiS_iiiiS_iS_bS_PViS_S_S_S_)
        .other          _Z17count_success_reqPiS_iiiiS_iS_bS_PViS_S_S_S_,@"STO_CUDA_ENTRY STV_DEFAULT"
_Z17count_success_reqPiS_iiiiS_iS_bS_PViS_S_S_S_:
.text._Z17count_success_reqPiS_iiiiS_iS_bS_PViS_S_S_S_:
[----:B------:R-:W-:Y:S01]  /*0000*/  LDC R1, c[0x0][0x37c] ;  /* 0x0000df00ff017b82 */ /* 0x000fe20000000800 */
[----:B------:R-:W0:Y:S07]  /*0010*/  S2R R5, SR_TID.X ;  /* 0x0000000000057919 */ /* 0x000e2e0000002100 */
[----:B------:R-:W0:Y:S01]  /*0020*/  S2UR UR4, SR_CTAID.X ;  /* 0x00000000000479c3 */ /* 0x000e220000002500 */
[----:B------:R-:W1:Y:S01]  /*0030*/  LDCU UR5, c[0x0][0x390] ;  /* 0x00007200ff0577ac */ /* 0x000e620008000800 */
[----:B------:R-:W2:Y:S06]  /*0040*/  LDCU.64 UR8, c[0x0][0x358] ;  /* 0x00006b00ff0877ac */ /* 0x000eac0008000a00 */
[----:B------:R-:W0:Y:S08]  /*0050*/  LDC R0, c[0x0][0x360] ;  /* 0x0000d800ff007b82 */ /* 0x000e300000000800 */
[----:B------:R-:W3:Y:S08]  /*0060*/  LDC.64 R2, c[0x0][0x3d0] ;  /* 0x0000f400ff027b82 */ /* 0x000ef00000000a00 */
[----:B------:R-:W4:Y:S01]  /*0070*/  LDC.64 R8, c[0x0][0x3b0] ;  /* 0x0000ec00ff087b82 */ /* 0x000f220000000a00 */
[----:B0-----:R-:W-:Y:S01]  /*0080*/  IMAD R0, R0, UR4, R5 ;  /* 0x0000000400007c24 */ /* 0x001fe2000f8e0205 */
[----:B------:R-:W0:Y:S06]  /*0090*/  LDCU.U8 UR4, c[0x0][0x3b8] ;  /* 0x00007700ff0477ac */ /* 0x000e2c0008000000 */
[----:B------:R-:W4:Y:S01]  /*00a0*/  LDC.64 R4, c[0x0][0x3a0] ;  /* 0x0000e800ff047b82 */ /* 0x000f220000000a00 */
[----:B-1----:R-:W-:-:S04]  /*00b0*/  VIADD R0, R0, UR5 ;  /* 0x0000000500007c36 */ /* 0x002fc80008000000 */
[----:B---3--:R-:W-:-:S03]  /*00c0*/  IMAD.WIDE R2, R0, 0x4, R2 ;  /* 0x0000000400027825 */ /* 0x008fc600078e0202 */
[----:B------:R-:W1:Y:S02]  /*00d0*/  LDC.64 R6, c[0x0][0x3d8] ;  /* 0x0000f600ff067b82 */ /* 0x000e640000000a00 */
[----:B--2---:R-:W4:Y:S01]  /*00e0*/  LDG.E R11, desc[UR8][R2.64] ;  /* 0x00000008020b7981 */ /* 0x004f22000c1e1900 */
[----:B------:R-:W-:-:S05]  /*00f0*/  IMAD.MOV.U32 R10, RZ, RZ, 0x1 ;  /* 0x00000001ff0a7424 */ /* 0x000fca00078e00ff */
[----:B------:R-:W2:Y:S01]  /*0100*/  S2UR UR5, SR_CgaCtaId ;  /* 0x00000000000579c3 */ /* 0x000ea20000008800 */
[----:B0-----:R-:W-:-:S03]  /*0110*/  UPRMT UR6, UR4, 0x8880, URZ ;  /* 0x0000888004067896 */ /* 0x001fc600080000ff */
[----:B------:R-:W-:Y:S01]  /*0120*/  UMOV UR4, 0x400 ;  /* 0x0000040000047882 */ /* 0x000fe20000000000 */
[----:B-1----:R-:W-:-:S05]  /*0130*/  IMAD.WIDE R6, R0, 0x4, R6 ;  /* 0x0000000400067825 */ /* 0x002fca00078e0206 */
[----:B------:R0:W5:Y:S01]  /*0140*/  LDG.E R13, desc[UR8][R6.64] ;  /* 0x00000008060d7981 */ /* 0x000162000c1e1900 */
[----:B--2---:R-:W-:-:S03]  /*0150*/  ULEA UR4, UR5, UR4, 0x18 ;  /* 0x0000000405047291 */ /* 0x004fc6000f8ec0ff */
[----:B------:R-:W-:Y:S02]  /*0160*/  UMOV UR5, UR6 ;  /* 0x0000000600057c82 */ /* 0x000fe40008000000 */
[----:B------:R-:W-:-:S04]  /*0170*/  ISETP.NE.AND P0, PT, RZ, UR5, PT ;  /* 0x00000005ff007c0c */ /* 0x000fc8000bf05270 */
[----:B------:R0:W-:Y:S01]  /*0180*/  STS.U8 [UR4], R10 ;  /* 0x0000000aff007988 */ /* 0x0001e20008000004 */
[----:B----4-:R-:W-:-:S04]  /*0190*/  IMAD.WIDE R4, R11, 0x4, R4 ;  /* 0x000000040b047825 */ /* 0x010fc800078e0204 */
[----:B------:R-:W-:Y:S01]  /*01a0*/  IMAD.WIDE R8, R11, 0x4, R8 ;  /* 0x000000040b087825 */ /* 0x000fe200078e0208 */
[----:B------:R0:W5:Y:S04]  /*01b0*/  LDG.E R12, desc[UR8][R4.64] ;  /* 0x00000008040c7981 */ /* 0x000168000c1e1900 */
[----:B------:R0:W5:Y:S01]  /*01c0*/  LDG.E R16, desc[UR8][R8.64] ;  /* 0x0000000808107981 */ /* 0x000162000c1e1900 */
[----:B------:R-:W-:Y:S06]  /*01d0*/  BAR.SYNC.DEFER_BLOCKING 0x0 ;  /* 0x0000000000007b1d */ /* 0x000fec0000010000 */
[----:B------:R-:W-:Y:S05]  /*01e0*/  @!P0 EXIT ;  /* 0x000000000000894d */ /* 0x000fea0003800000 */
[----:B0-----:R-:W0:Y:S01]  /*01f0*/  LDC.64 R8, c[0x0][0x3e0] ;  /* 0x0000f800ff087b82 */ /* 0x001e220000000a00 */
[----:B------:R-:W1:Y:S01]  /*0200*/  LDCU UR4, c[0x0][0x3a8] ;  /* 0x00007500ff0477ac */ /* 0x000e620008000800 */
[----:B------:R-:W2:Y:S06]  /*0210*/  LDCU.64 UR6, c[0x0][0x398] ;  /* 0x00007300ff0677ac */ /* 0x000eac0008000a00 */
[----:B------:R-:W3:Y:S01]  /*0220*/  LDC.64 R10, c[0x0][0x3e8] ;  /* 0x0000fa00ff0a7b82 */ /* 0x000ee20000000a00 */
[----:B------:R-:W-:-:S07]  /*0230*/  UMOV UR5, 0x18 ;  /* 0x0000001800057882 */ /* 0x000fce0000000000 */
[----:B------:R-:W4:Y:S01]  /*0240*/  LDC.64 R4, c[0x0][0x3c0] ;  /* 0x0000f000ff047b82 */ /* 0x000f220000000a00 */
[----:B0-----:R-:W-:-:S07]  /*0250*/  IMAD.WIDE R8, R0, 0x4, R8 ;  /* 0x0000000400087825 */ /* 0x001fce00078e0208 */
[----:B------:R-:W0:Y:S01]  /*0260*/  LDC.64 R6, c[0x0][0x3c8] ;  /* 0x0000f200ff067b82 */ /* 0x000e220000000a00 */
[----:B------:R-:W2:Y:S01]  /*0270*/  LDG.E R9, desc[UR8][R8.64] ;  /* 0x0000000808097981 */ /* 0x000ea2000c1e1900 */
[----:B---3--:R-:W-:-:S06]  /*0280*/  IMAD.WIDE R10, R0, 0x4, R10 ;  /* 0x00000004000a7825 */ /* 0x008fcc00078e020a */
[----:B------:R-:W3:Y:S01]  /*0290*/  LDG.E R10, desc[UR8][R10.64] ;  /* 0x000000080a0a7981 */ /* 0x000ee2000c1e1900 */
[----:B-1----:R-:W-:-:S06]  /*02a0*/  UIMAD UR4, UR4, UR5, 0x18 ;  /* 0x00000018040474a4 */ /* 0x002fcc000f8e0205 */
[----:B-----5:R-:W-:-:S05]  /*02b0*/  IMAD R15, R13, UR4, RZ ;  /* 0x000000040d0f7c24 */ /* 0x020fca000f8e02ff */
[----:B------:R-:W-:Y:S01]  /*02c0*/  IADD3 R14, PT, PT, R12, R15, RZ ;  /* 0x0000000f0c0e7210 */ /* 0x000fe20007ffe0ff */
[----:B------:R-:W-:-:S04]  /*02d0*/  IMAD.IADD R13, R13, 0x1, R16 ;  /* 0x000000010d0d7824 */ /* 0x000fc800078e0210 */
[----:B----4-:R-:W-:Y:S01]  /*02e0*/  IMAD.WIDE R4, R13, 0x4, R4 ;  /* 0x000000040d047825 */ /* 0x010fe200078e0204 */
[----:B--2---:R-:W-:Y:S02]  /*02f0*/  IADD3 R17, PT, PT, R9, -UR7, R14 ;  /* 0x8000000709117c10 */ /* 0x004fe4000fffe00e */
[--C-:B------:R-:W-:Y:S02]  /*0300*/  IADD3 R8, PT, PT, R14, -UR6, R9.reuse ;  /* 0x800000060e087c10 */ /* 0x100fe4000fffe009 */
[C---:B---3--:R-:W-:Y:S01]  /*0310*/  IADD3 R12, PT, PT, R10.reuse, R12, R9 ;  /* 0x0000000c0a0c7210 */ /* 0x048fe20007ffe009 */
[----:B------:R-:W-:Y:S02]  /*0320*/  HFMA2 R9, -RZ, RZ, 0, 5.9604644775390625e-08 ;  /* 0x00000001ff097431 */ /* 0x000fe400000001ff */
[----:B------:R-:W-:Y:S01]  /*0330*/  IMAD.IADD R17, R10, 0x1, R17 ;  /* 0x000000010a117824 */ /* 0x000fe200078e0211 */
[----:B------:R-:W-:Y:S01]  /*0340*/  IADD3 R15, PT, PT, R12, -UR7, R15 ;  /* 0x800000070c0f7c10 */ /* 0x000fe2000fffe00f */
[----:B------:R-:W-:-:S03]  /*0350*/  VIADD R11, R8, 0x1 ;  /* 0x00000001080b7836 */ /* 0x000fc60000000000 */
[C---:B------:R-:W-:Y:S01]  /*0360*/  ISETP.GT.AND P0, PT, R8.reuse, R17, PT ;  /* 0x000000110800720c */ /* 0x040fe20003f04270 */
[C---:B------:R-:W-:Y:S02]  /*0370*/  VIADD R10, R8.reuse, 0x2 ;  /* 0x00000002080a7836 */ /* 0x040fe40000000000 */
[C---:B0-----:R-:W-:Y:S01]  /*0380*/  IMAD.WIDE R6, R8.reuse, 0x4, R6 ;  /* 0x0000000408067825 */ /* 0x041fe200078e0206 */
[----:B------:R-:W-:Y:S02]  /*0390*/  PRMT R12, R9, 0x7610, R12 ;  /* 0x00007610090c7816 */ /* 0x000fe4000000000c */
[----:B------:R-:W-:Y:S01]  /*03a0*/  IADD3 R9, PT, PT, R8, 0x3, RZ ;  /* 0x0000000308097810 */ /* 0x000fe20007ffe0ff */
[----:B------:R-:W-:-:S07]  /*03b0*/  VIADD R13, R15, 0x1 ;  /* 0x000000010f0d7836 */ /* 0x000fce0000000000 */
.L_x_12:
[----:B------:R-:W-:Y:S01]  /*03c0*/  LOP3.LUT P1, R12, R12, 0xff, RZ, 0xc0, !PT ;  /* 0x000000ff0c0c7812 */ /* 0x000fe2000782c0ff */
[----:B------:R-:W-:-:S12]  /*03d0*/  BSSY.RECONVERGENT B0, `(.L_x_0) ;  /* 0x0000003000007945 */ /* 0x000fd80003800200 */
[----:B0-234-:R-:W-:Y:S05]  /*03e0*/  @!P1 BRA `(.L_x_1) ;  /* 0x0000000000049947 */ /* 0x01dfea0003800000 */
[----:B------:R0:W-:Y:S02]  /*03f0*/  REDG.E.MIN.S32.STRONG.GPU desc[UR8][R4.64], R0 ;  /* 0x000000000400798e */ /* 0x0001e4000c92e308 */
.L_x_1:
[----:B------:R-:W-:Y:S05]  /*0400*/  BSYNC.RECONVERGENT B0 ;  /* 0x0000000000007941 */ /* 0x000fea0003800200 */
.L_x_0:
[----:B------:R-:W1:Y:S01]  /*0410*/  S2UR UR5, SR_CgaCtaId ;  /* 0x00000000000579c3 */ /* 0x000e620000008800 */
[----:B------:R-:W-:Y:S01]  /*0420*/  UMOV UR4, 0x400 ;  /* 0x0000040000047882 */ /* 0x000fe20000000000 */
[----:B------:R-:W-:Y:S01]  /*0430*/  ISETP.NE.AND P1, PT, R12, RZ, PT ;  /* 0x000000ff0c00720c */ /* 0x000fe20003f25270 */
[----:B------:R-:W-:Y:S01]  /*0440*/  IMAD.MOV.U32 R14, RZ, RZ, 0x1 ;  /* 0x00000001ff0e7424 */ /* 0x000fe200078e00ff */
[----:B------:R-:W2:Y:S01]  /*0450*/  LDCU UR7, c[0x0][0x3a8] ;  /* 0x00007500ff0777ac */ /* 0x000ea20008000800 */
[----:B------:R-:W-:Y:S01]  /*0460*/  PRMT R12, RZ, 0x7610, R12 ;  /* 0x00007610ff0c7816 */ /* 0x000fe2000000000c */
[----:B-1----:R-:W-:-:S09]  /*0470*/  ULEA UR4, UR5, UR4, 0x18 ;  /* 0x0000000405047291 */ /* 0x002fd2000f8ec0ff */
[----:B------:R1:W-:Y:S01]  /*0480*/  STS.U8 [UR4], R14 ;  /* 0x0000000eff007988 */ /* 0x0003e20008000004 */
[----:B------:R-:W-:Y:S06]  /*0490*/  BAR.SYNC.DEFER_BLOCKING 0x0 ;  /* 0x0000000000007b1d */ /* 0x000fec0000010000 */
[----:B--2---:R-:W-:Y:S05]  /*04a0*/  @!P1 BRA `(.L_x_2) ;  /* 0x0000000400149947 */ /* 0x004fea0003800000 */
[----:B------:R-:W2:Y:S02]  /*04b0*/  LDG.E R15, desc[UR8][R4.64] ;  /* 0x00000008040f7981 */ /* 0x000ea4000c1e1900 */
[----:B--2---:R-:W-:-:S13]  /*04c0*/  ISETP.NE.AND P1, PT, R15, R0, PT ;  /* 0x000000000f00720c */ /* 0x004fda0003f25270 */
[----:B------:R-:W-:Y:S05]  /*04d0*/  @P1 BRA `(.L_x_3) ;  /* 0x0000000400001947 */ /* 0x000fea0003800000 */
[----:B------:R-:W-:Y:S04]  /*04e0*/  BSSY B0, `(.L_x_4) ;  /* 0x000003c000007945 */ /* 0x000fe80003800000 */
[----:B------:R-:W-:Y:S05]  /*04f0*/  @P0 BRA `(.L_x_5) ;  /* 0x0000000000440947 */ /* 0x000fea0003800000 */
[----:B-1----:R-:W1:Y:S01]  /*0500*/  LDC.64 R14, c[0x0][0x3c8] ;  /* 0x0000f200ff0e7b82 */ /* 0x002e620000000a00 */
[----:B------:R-:W-:Y:S01]  /*0510*/  MOV R22, RZ ;  /* 0x000000ff00167202 */ /* 0x000fe20000000f00 */
[----:B------:R-:W-:Y:S02]  /*0520*/  IMAD.MOV.U32 R18, RZ, RZ, R11 ;  /* 0x000000ffff127224 */ /* 0x000fe400078e000b */
[----:B------:R-:W-:-:S07]  /*0530*/  IMAD.MOV.U32 R19, RZ, RZ, R8 ;  /* 0x000000ffff137224 */ /* 0x000fce00078e0008 */
.L_x_7:
[----:B------:R-:W-:Y:S01]  /*0540*/  MOV R21, 0xffffffff ;  /* 0xffffffff00157802 */ /* 0x000fe20000000f00 */
[----:B-1----:R-:W-:Y:S01]  /*0550*/  IMAD.WIDE R16, R19, 0x4, R14 ;  /* 0x0000000413107825 */ /* 0x002fe200078e020e */
[----:B------:R-:W-:Y:S05]  /*0560*/  YIELD ;  /* 0x0000000000007946 */ /* 0x000fea0003800000 */
[----:B------:R1:W-:Y:S04]  /*0570*/  REDG.E.ADD.STRONG.GPU desc[UR8][R16.64], R21 ;  /* 0x000000151000798e */ /* 0x0003e8000c12e108 */
[----:B------:R-:W2:Y:S02]  /*0580*/  LDG.E.STRONG.SYS R20, desc[UR8][R16.64] ;  /* 0x0000000810147981 */ /* 0x000ea4000c1f5900 */
[----:B--2---:R-:W-:-:S13]  /*0590*/  ISETP.GE.AND P1, PT, R20, UR7, PT ;  /* 0x0000000714007c0c */ /* 0x004fda000bf26270 */
[----:B-1----:R-:W-:Y:S05]  /*05a0*/  @!P1 BRA `(.L_x_6) ;  /* 0x0000000000389947 */ /* 0x002fea0003800000 */
[C---:B------:R-:W-:Y:S01]  /*05b0*/  VIADD R16, R19.reuse, 0x1 ;  /* 0x0000000113107836 */ /* 0x040fe20000000000 */
[----:B------:R-:W-:Y:S01]  /*05c0*/  IADD3 R22, PT, PT, R22, 0x1, RZ ;  /* 0x0000000116167810 */ /* 0x000fe20007ffe0ff */
[----:B------:R-:W-:-:S03]  /*05d0*/  VIADD R18, R19, 0x2 ;  /* 0x0000000213127836 */ /* 0x000fc60000000000 */
[----:B------:R-:W-:Y:S02]  /*05e0*/  ISETP.NE.AND P1, PT, R16, R13, PT ;  /* 0x0000000d1000720c */ /* 0x000fe40003f25270 */
[----:B------:R-:W-:-:S11]  /*05f0*/  MOV R19, R16 ;  /* 0x0000001000137202 */ /* 0x000fd60000000f00 */
[----:B------:R-:W-:Y:S05]  /*0600*/  @P1 BRA `(.L_x_7) ;  /* 0xfffffffc00cc1947 */ /* 0x000fea000383ffff */
.L_x_5:
[----:B-1----:R-:W1:Y:S01]  /*0610*/  LDC.64 R14, c[0x0][0x388] ;  /* 0x0000e200ff0e7b82 */ /* 0x002e620000000a00 */
[----:B------:R-:W-:-:S07]  /*0620*/  IMAD.MOV.U32 R21, RZ, RZ, 0x186a1 ;  /* 0x000186a1ff157424 */ /* 0x000fce00078e00ff */
[----:B------:R-:W2:Y:S01]  /*0630*/  LDC.64 R16, c[0x0][0x380] ;  /* 0x0000e000ff107b82 */ /* 0x000ea20000000a00 */
[----:B-1----:R1:W-:Y:S04]  /*0640*/  REDG.E.INC.STRONG.GPU desc[UR8][R14.64], R21 ;  /* 0x000000150e00798e */ /* 0x0023e8000d92e108 */
[----:B------:R-:W2:Y:S02]  /*0650*/  LDG.E R19, desc[UR8][R2.64] ;  /* 0x0000000802137981 */ /* 0x000ea4000c1e1900 */
[----:B--2---:R-:W-:-:S05]  /*0660*/  IMAD.WIDE R16, R19, 0x4, R16 ;  /* 0x0000000413107825 */ /* 0x004fca00078e0210 */
[----:B------:R1:W-:Y:S01]  /*0670*/  REDG.E.INC.STRONG.GPU desc[UR8][R16.64], R21 ;  /* 0x000000151000798e */ /* 0x0003e2000d92e108 */
[----:B------:R-:W-:Y:S05]  /*0680*/  BRA `(.L_x_8) ;  /* 0x0000000000847947 */ /* 0x000fea0003800000 */
.L_x_6:
[----:B------:R-:W-:-:S13]  /*0690*/  ISETP.GT.AND P1, PT, R8, R19, PT ;  /* 0x000000130800720c */ /* 0x000fda0003f24270 */
[----:B------:R-:W-:Y:S05]  /*06a0*/  @P1 BRA `(.L_x_8) ;  /* 0x00000000007c1947 */ /* 0x000fea0003800000 */
[----:B------:R-:W-:Y:S01]  /*06b0*/  LOP3.LUT R16, R22, 0x3, RZ, 0xc0, !PT ;  /* 0x0000000316107812 */ /* 0x000fe200078ec0ff */
[----:B------:R-:W-:Y:S01]  /*06c0*/  BSSY.RECONVERGENT B1, `(.L_x_9) ;  /* 0x000000f000017945 */ /* 0x000fe20003800200 */
[----:B------:R-:W-:Y:S02]  /*06d0*/  MOV R19, R8 ;  /* 0x0000000800137202 */ /* 0x000fe40000000f00 */
[----:B------:R-:W-:-:S13]  /*06e0*/  ISETP.NE.AND P1, PT, R16, 0x3, PT ;  /* 0x000000031000780c */ /* 0x000fda0003f25270 */
[----:B------:R-:W-:Y:S05]  /*06f0*/  @!P1 BRA `(.L_x_10) ;  /* 0x00000000002c9947 */ /* 0x000fea0003800000 */
[----:B------:R-:W-:Y:S01]  /*0700*/  ISETP.NE.AND P1, PT, R16, RZ, PT ;  /* 0x000000ff1000720c */ /* 0x000fe20003f25270 */
[----:B------:R-:W-:Y:S01]  /*0710*/  IMAD.MOV.U32 R17, RZ, RZ, 0x1 ;  /* 0x00000001ff117424 */ /* 0x000fe200078e00ff */
[----:B------:R-:W-:-:S04]  /*0720*/  MOV R19, R11 ;  /* 0x0000000b00137202 */ /* 0x000fc80000000f00 */
[----:B------:R1:W-:Y:S07]  /*0730*/  REDG.E.ADD.STRONG.GPU desc[UR8][R6.64], R17 ;  /* 0x000000110600798e */ /* 0x0003ee000c12e108 */
[----:B------:R-:W-:Y:S05]  /*0740*/  @!P1 BRA `(.L_x_10) ;  /* 0x0000000000189947 */ /* 0x000fea0003800000 */
[----:B------:R-:W-:Y:S01]  /*0750*/  ISETP.NE.AND P1, PT, R16, 0x1, PT ;  /* 0x000000011000780c */ /* 0x000fe20003f25270 */
[----:B------:R2:W-:Y:S01]  /*0760*/  REDG.E.ADD.STRONG.GPU desc[UR8][R6.64+0x4], R17 ;  /* 0x000004110600798e */ /* 0x0005e2000c12e108 */
[----:B------:R-:W-:-:S11]  /*0770*/  IMAD.MOV.U32 R19, RZ, RZ, R10 ;  /* 0x000000ffff137224 */ /* 0x000fd600078e000a */
[----:B--2---:R-:W-:Y:S05]  /*0780*/  @!P1 BRA `(.L_x_10) ;  /* 0x0000000000089947 */ /* 0x004fea0003800000 */
[----:B------:R2:W-:Y:S01]  /*0790*/  REDG.E.ADD.STRONG.GPU desc[UR8][R6.64+0x8], R17 ;  /* 0x000008110600798e */ /* 0x0005e2000c12e108 */
[----:B------:R-:W-:-:S07]  /*07a0*/  MOV R19, R9 ;  /* 0x0000000900137202 */ /* 0x000fce0000000f00 */
.L_x_10:
[----:B------:R-:W-:Y:S05]  /*07b0*/  BSYNC.RECONVERGENT B1 ;  /* 0x0000000000017941 */ /* 0x000fea0003800200 */
.L_x_9:
[----:B------:R-:W-:-:S13]  /*07c0*/  ISETP.GE.U32.AND P1, PT, R22, 0x3, PT ;  /* 0x000000031600780c */ /* 0x000fda0003f26070 */
[----:B------:R-:W-:Y:S05]  /*07d0*/  @!P1 BRA `(.L_x_8) ;  /* 0x0000000000309947 */ /* 0x000fea0003800000 */
[----:B------:R-:W-:Y:S02]  /*07e0*/  HFMA2 R21, -RZ, RZ, 0, 5.9604644775390625e-08 ;  /* 0x00000001ff157431 */ /* 0x000fe400000001ff */
[----:B------:R-:W-:-:S07]  /*07f0*/  IMAD.IADD R18, R19, 0x1, -R18 ;  /* 0x0000000113127824 */ /* 0x000fce00078e0a12 */
.L_x_11:
[----:B------:R-:W-:Y:S01]  /*0800*/  VIADD R18, R18, 0x4 ;  /* 0x0000000412127836 */ /* 0x000fe20000000000 */
[----:B------:R-:W-:Y:S05]  /*0810*/  YIELD ;  /* 0x0000000000007946 */ /* 0x000fea0003800000 */
[----:B------:R-:W-:Y:S01]  /*0820*/  ISETP.NE.AND P1, PT, R18, RZ, PT ;  /* 0x000000ff1200720c */ /* 0x000fe20003f25270 */
[----:B-123--:R-:W-:-:S05]  /*0830*/  IMAD.WIDE R16, R19, 0x4, R14 ;  /* 0x0000000413107825 */ /* 0x00efca00078e020e */
[----:B------:R3:W-:Y:S04]  /*0840*/  REDG.E.ADD.STRONG.GPU desc[UR8][R16.64], R21 ;  /* 0x000000151000798e */ /* 0x0007e8000c12e108 */
[----:B------:R3:W-:Y:S04]  /*0850*/  REDG.E.ADD.STRONG.GPU desc[UR8][R16.64+0x4], R21 ;  /* 0x000004151000798e */ /* 0x0007e8000c12e108 */
[----:B------:R3:W-:Y:S01]  /*0860*/  REDG.E.ADD.STRONG.GPU desc[UR8][R16.64+0x8], R21 ;  /* 0x000008151000798e */ /* 0x0007e2000c12e108 */
[----:B------:R-:W-:-:S03]  /*0870*/  IADD3 R19, PT, PT, R19, 0x4, RZ ;  /* 0x0000000413137810 */ /* 0x000fc60007ffe0ff */
[----:B------:R3:W-:Y:S01]  /*0880*/  REDG.E.ADD.STRONG.GPU desc[UR8][R16.64+0xc], R21 ;  /* 0x00000c151000798e */ /* 0x0007e2000c12e108 */
[----:B------:R-:W-:Y:S05]  /*0890*/  @P1 BRA `(.L_x_11) ;  /* 0xfffffffc00d81947 */ /* 0x000fea000383ffff */
.L_x_8:
[----:B------:R-:W-:Y:S05]  /*08a0*/  BSYNC B0 ;  /* 0x0000000000007941 */ /* 0x000fea0003800000 */
.L_x_4:
[----:B-1----:R-:W-:-:S05]  /*08b0*/  IMAD.MOV.U32 R15, RZ, RZ, 0xf4240 ;  /* 0x000f4240ff0f7424 */ /* 0x002fca00078e00ff */
[----:B------:R4:W-:Y:S01]  /*08c0*/  STG.E desc[UR8][R4.64], R15 ;  /* 0x0000000f04007986 */ /* 0x0009e2000c101908 */
[----:B------:R-:W-:Y:S05]  /*08d0*/  BRA `(.L_x_2) ;  /* 0x0000000000087947 */ /* 0x000fea0003800000 */
.L_x_3:
[----:B------:R-:W-:Y:S01]  /*08e0*/  STS.U8 [UR4], RZ ;  /* 0x000000ffff007988 */ /* 0x000fe20008000004 */
[----:B------:R-:W-:-:S07]  /*08f0*/  MOV R12, 0x1 ;  /* 0x00000001000c7802 */ /* 0x000fce0000000f00 */
.L_x_2:
[----:B------:R-:W-:Y:S05]  /*0900*/  WARPSYNC.ALL ;  /* 0x0000000000007948 */ /* 0x000fea0003800000 */
[----:B------:R-:W5:Y:S08]  /*0910*/  S2UR UR6, SR_CgaCtaId ;  /* 0x00000000000679c3 */ /* 0x000f700000008800 */
[----:B------:R-:W-:Y:S06]  /*0920*/  BAR.SYNC.DEFER_BLOCKING 0x0 ;  /* 0x0000000000007b1d */ /* 0x000fec0000010000 */
[----:B------:R-:W-:-:S02]  /*0930*/  UMOV UR5, 0x400 ;  /* 0x0000040000057882 */ /* 0x000fc40000000000 */
[----:B-----5:R-:W-:-:S09]  /*0940*/  ULEA UR5, UR6, UR5, 0x18 ;  /* 0x0000000506057291 */ /* 0x020fd2000f8ec0ff */
[----:B-1----:R-:W1:Y:S02]  /*0950*/  LDS.U8 R14, [UR5] ;  /* 0x00000005ff0e7984 */ /* 0x002e640008000000 */
[----:B-1----:R-:W-:-:S13]  /*0960*/  ISETP.NE.AND P1, PT, R14, RZ, PT ;  /* 0x000000ff0e00720c */ /* 0x002fda0003f25270 */
[----:B------:R-:W-:Y:S05]  /*0970*/  @!P1 BRA `(.L_x_12) ;  /* 0xfffffff800909947 */ /* 0x000fea000383ffff */
[----:B------:R-:W-:Y:S05]  /*0980*/  EXIT ;  /* 0x000000000000794d */ /* 0x000fea0003800000 */
.L_x_13:
[----:B------:R-:W-:-:S00]  /*0990*/  BRA `(.L_x_13) ;  /* 0xfffffffc00fc7947 */ /* 0x000fc0000383ffff */
[----:B------:R-:W-:-:S00]  /*09a0*/  NOP ;  /* 0x0000000000007918 */ /* 0x000fc00000000000 */
        /* <DEDUP_REMOVED lines=13> */
.L_x_16:


//--------------------- .text._Z10fill_slotsiiiPiS_ --------------------------
	.section	.text._Z10fill_slotsiiiPiS_,"ax",@progbits
	.align	128
        .global         _Z10fill_slotsiiiPiS_
        .type           _Z10fill_slotsiiiPiS_,@function
        .size           _Z10fill_slotsiiiPiS_,(.L_x_17 - _Z10fill_slotsiiiPiS_)
        .other          _Z10fill_slotsiiiPiS_,@"STO_CUDA_ENTRY STV_DEFAULT"
_Z10fill_slotsiiiPiS_:
.text._Z10fill_slotsiiiPiS_:
[----:B------:R-:W-:Y:S01]  /*0000*/  LDC R1, c[0x0][0x37c] ;  /* 0x0000df00ff017b82 */ /* 0x000fe20000000800 */
[----:B------:R-:W0:Y:S07]  /*0010*/  S2R R0, SR_TID.X ;  /* 0x0000000000007919 */ /* 0x000e2e0000002100 */
[----:B------:R-:W0:Y:S01]  /*0020*/  S2UR UR4, SR_CTAID.X ;  /* 0x00000000000479c3 */ /* 0x000e220000002500 */
[----:B------:R-:W1:Y:S01]  /*0030*/  LDCU UR5, c[0x0][0x380] ;  /* 0x00007000ff0577ac */ /* 0x000e620008000800 */
[----:B------:R-:W2:Y:S06]  /*0040*/  LDCU UR6, c[0x0][0x388] ;  /* 0x00007100ff0677ac */ /* 0x000eac0008000800 */
[----:B------:R-:W0:Y:S02]  /*0050*/  LDC R3, c[0x0][0x360] ;  /* 0x0000d800ff037b82 */ /* 0x000e240000000800 */
[----:B0-----:R-:W-:-:S05]  /*0060*/  IMAD R0, R3, UR4, R0 ;  /* 0x0000000403007c24 */ /* 0x001fca000f8e0200 */
[----:B-1----:R-:W-:-:S04]  /*0070*/  IADD3 R7, PT, PT, R0, UR5, RZ ;  /* 0x0000000500077c10 */ /* 0x002fc8000fffe0ff */
[----:B--2---:R-:W-:-:S13]  /*0080*/  ISETP.GE.AND P0, PT, R7, UR6, PT ;  /* 0x0000000607007c0c */ /* 0x004fda000bf06270 */
[----:B------:R-:W-:Y:S05]  /*0090*/  @P0 EXIT ;  /* 0x000000000000094d */ /* 0x000fea0003800000 */
[----:B------:R-:W0:Y:S01]  /*00a0*/  LDC.64 R2, c[0x0][0x398] ;  /* 0x0000e600ff027b82 */ /* 0x000e220000000a00 */
[----:B------:R-:W1:Y:S01]  /*00b0*/  LDCU UR6, c[0x0][0x384] ;  /* 0x00007080ff0677ac */ /* 0x000e620008000800 */
[----:B------:R-:W-:Y:S01]  /*00c0*/  IMAD.HI R0, R0, 0x2aaaaaab, RZ ;  /* 0x2aaaaaab00007827 */ /* 0x000fe200078e02ff */
[----:B------:R-:W2:Y:S04]  /*00d0*/  LDCU.64 UR4, c[0x0][0x358] ;  /* 0x00006b00ff0477ac */ /* 0x000ea80008000a00 */
[----:B------:R-:W-:-:S04]  /*00e0*/  SHF.R.U32.HI R5, RZ, 0x1f, R0 ;  /* 0x0000001fff057819 */ /* 0x000fc80000011600 */
[----:B------:R-:W-:-:S04]  /*00f0*/  LEA.HI.SX32 R5, R0, R5, 0x1e ;  /* 0x0000000500057211 */ /* 0x000fc800078ff2ff */
[----:B-1----:R-:W-:-:S05]  /*0100*/  IADD3 R5, PT, PT, R5, UR6, RZ ;  /* 0x0000000605057c10 */ /* 0x002fca000fffe0ff */
[----:B0-----:R-:W-:Y:S02]  /*0110*/  IMAD.WIDE R2, R5, 0x4, R2 ;  /* 0x0000000405027825 */ /* 0x001fe400078e0202 */
[----:B------:R-:W0:Y:S04]  /*0120*/  LDC.64 R4, c[0x0][0x390] ;  /* 0x0000e400ff047b82 */ /* 0x000e280000000a00 */
[----:B--2---:R-:W2:Y:S01]  /*0130*/  LDG.E R3, desc[UR4][R2.64] ;  /* 0x0000000402037981 */ /* 0x004ea2000c1e1900 */
[----:B0-----:R-:W-:-:S05]  /*0140*/  IMAD.WIDE R4, R7, 0x4, R4 ;  /* 0x0000000407047825 */ /* 0x001fca00078e0204 */
[----:B--2---:R-:W-:Y:S01]  /*0150*/  STG.E desc[UR4][R4.64], R3 ;  /* 0x0000000304007986 */ /* 0x004fe2000c101904 */
[----:B------:R-:W-:Y:S05]  /*0160*/  EXIT ;  /* 0x000000000000794d */ /* 0x000fea0003800000 */
.L_x_14:
        /* <DEDUP_REMOVED lines=9> */
.L_x_17:


//--------------------- .text._Z8get_lockPiii     --------------------------
	.section	.text._Z8get_lockPiii,"ax",@progbits
	.align	128
        .global         _Z8get_lockPiii
        .type           _Z8get_lockPiii,@function
        .size           _Z8get_lockPiii,(.L_x_18 - _Z8get_lockPiii)
        .other          _Z8get_lockPiii,@"STO_CUDA_ENTRY STV_DEFAULT"
_Z8get_lockPiii:
.text._Z8get_lockPiii:
[----:B------:R-:W-:Y:S01]  /*0000*/  LDC R1, c[0x0][0x37c] ;  /* 0x0000df00ff017b82 */ /* 0x000fe20000000800 */
[----:B------:R-:W0:Y:S07]  /*0010*/  S2R R0, SR_TID.X ;  /* 0x0000000000007919 */ /* 0x000e2e0000002100 */
[----:B------:R-:W0:Y:S01]  /*0020*/  S2UR UR4, SR_CTAID.X ;  /* 0x00000000000479c3 */ /* 0x000e220000002500 */
[----:B------:R-:W1:Y:S07]  /*0030*/  LDCU.64 UR6, c[0x0][0x388] ;  /* 0x00007100ff0677ac */ /* 0x000e6e0008000a00 */
[----:B------:R-:W0:Y:S02]  /*0040*/  LDC R3, c[0x0][0x360] ;  /* 0x0000d800ff037b82 */ /* 0x000e240000000800 */
[----:B0-----:R-:W-:-:S05]  /*0050*/  IMAD R0, R3, UR4, R0 ;  /* 0x0000000403007c24 */ /* 0x001fca000f8e0200 */
[----:B-1----:R-:W-:-:S04]  /*0060*/  IADD3 R5, PT, PT, R0, UR6, RZ ;  /* 0x0000000600057c10 */ /* 0x002fc8000fffe0ff */
[----:B------:R-:W-:-:S13]  /*0070*/  ISETP.GE.AND P0, PT, R5, UR7, PT ;  /* 0x0000000705007c0c */ /* 0x000fda000bf06270 */
[----:B------:R-:W-:Y:S05]  /*0080*/  @P0 EXIT ;  /* 0x000000000000094d */ /* 0x000fea0003800000 */
[----:B------:R-:W0:Y:S01]  /*0090*/  LDC.64 R2, c[0x0][0x380] ;  /* 0x0000e000ff027b82 */ /* 0x000e220000000a00 */
[----:B------:R-:W1:Y:S01]  /*00a0*/  LDCU.64 UR4, c[0x0][0x358] ;  /* 0x00006b00ff0477ac */ /* 0x000e620008000a00 */
[----:B------:R-:W-:Y:S02]  /*00b0*/  HFMA2 R7, -RZ, RZ, 5.9604644775390625e-08, -0.0001010894775390625 ;  /* 0x000186a0ff077431 */ /* 0x000fe400000001ff */
[----:B0-----:R-:W-:-:S05]  /*00c0*/  IMAD.WIDE R2, R5, 0x4, R2 ;  /* 0x0000000405027825 */ /* 0x001fca00078e0202 */
[----:B-1----:R-:W-:Y:S01]  /*00d0*/  STG.E desc[UR4][R2.64], R7 ;  /* 0x0000000702007986 */ /* 0x002fe2000c101904 */
[----:B------:R-:W-:Y:S05]  /*00e0*/  EXIT ;  /* 0x000000000000794d */ /* 0x000fea0003800000 */
.L_x_15:
        /* <DEDUP_REMOVED lines=9> */
.L_x_18:


//--------------------- .nv.shared._Z17count_success_reqPiS_iiiiS_iS_bS_PViS_S_S_S_ --------------------------
	.section	.nv.shared._Z17count_success_reqPiS_iiiiS_iS_bS_PViS_S_S_S_,"aw",@nobits
	.sectionflags	@""
.nv.shared._Z17count_success_reqPiS_iiiiS_iS_bS_PViS_S_S_S_:
	.zero		1025


//--------------------- .nv.shared.reserved.0     --------------------------
	.section	.nv.shared.reserved.0,"aw",@nobits
	.weak		__nv_reservedSMEM_offset_0_alias
	.size		__nv_reservedSMEM_offset_0_alias, 0, 64
	.other		__nv_reservedSMEM_offset_0_alias,@"STO_CUDA_RESERVED_SHARED STV_DEFAULT"
__nv_reservedSMEM_offset_0_alias:
	.zero		0
	.zero		64


//--------------------- .nv.constant0._Z17count_success_reqPiS_iiiiS_iS_bS_PViS_S_S_S_ --------------------------
	.section	.nv.constant0._Z17count_success_reqPiS_iiiiS_iS_bS_PViS_S_S_S_,"a",@progbits
	.sectionflags	@""
	.align	4
.nv.constant0._Z17count_success_reqPiS_iiiiS_iS_bS_PViS_S_S_S_:
	.zero		1008


//--------------------- .nv.constant0._Z10fill_slotsiiiPiS_ --------------------------
	.section	.nv.constant0._Z10fill_slotsiiiPiS_,"a",@progbits
	.sectionflags	@""
	.align	4
.nv.constant0._Z10fill_slotsiiiPiS_:
	.zero		928


//--------------------- .nv.constant0._Z8get_lockPiii --------------------------
	.section	.nv.constant0._Z8get_lockPiii,"a",@progbits
	.sectionflags	@""
	.align	4
.nv.constant0._Z8get_lockPiii:
	.zero		912


//--------------------- SYMBOLS --------------------------

	.type		.nv.reservedSmem.offset0,@object
	.size		.nv.reservedSmem.offset0,0x4
	.type		.nv.reservedSmem.cap,@object
	.size		.nv.reservedSmem.cap,0x4
